//
// Generated by NVIDIA NVVM Compiler
//
// Compiler Build ID: CL-36424714
// Cuda compilation tools, release 13.0, V13.0.88
// Based on NVVM 20.0.0
//

.version 9.0
.target sm_100
.address_size 64

	// .globl	_Z11convolutionPiS_i
.const .align 4 .b8 MASK[28];

.visible .entry _Z11convolutionPiS_i(
	.param .u64 .ptr .align 1 _Z11convolutionPiS_i_param_0,
	.param .u64 .ptr .align 1 _Z11convolutionPiS_i_param_1,
	.param .u32 _Z11convolutionPiS_i_param_2
)
{
	.reg .pred 	%p<21>;
	.reg .b32 	%r<48>;
	.reg .b64 	%rd<21>;

	ld.param.u64 	%rd3, [_Z11convolutionPiS_i_param_0];
	ld.param.u64 	%rd2, [_Z11convolutionPiS_i_param_1];
	ld.param.u32 	%r21, [_Z11convolutionPiS_i_param_2];
	cvta.to.global.u64 	%rd1, %rd3;
	mov.u32 	%r22, %ctaid.x;
	mov.u32 	%r23, %ntid.x;
	mov.u32 	%r24, %tid.x;
	mad.lo.s32 	%r1, %r22, %r23, %r24;
	setp.ge.s32 	%p1, %r1, %r21;
	@%p1 bra 	$L__BB0_16;
	add.s32 	%r2, %r1, -3;
	setp.lt.s32 	%p2, %r1, 3;
	setp.ge.s32 	%p3, %r2, %r21;
	mov.b32 	%r42, 0;
	or.pred  	%p4, %p2, %p3;
	@%p4 bra 	$L__BB0_3;
	ld.const.u32 	%r26, [MASK];
	mul.wide.u32 	%rd4, %r2, 4;
	add.s64 	%rd5, %rd1, %rd4;
	ld.global.u32 	%r27, [%rd5];
	mul.lo.s32 	%r42, %r27, %r26;
$L__BB0_3:
	add.s32 	%r5, %r1, -2;
	setp.lt.s32 	%p5, %r1, 2;
	setp.ge.s32 	%p6, %r5, %r21;
	or.pred  	%p7, %p5, %p6;
	@%p7 bra 	$L__BB0_5;
	ld.const.u32 	%r28, [MASK+4];
	mul.wide.u32 	%rd6, %r5, 4;
	add.s64 	%rd7, %rd1, %rd6;
	ld.global.u32 	%r29, [%rd7];
	mad.lo.s32 	%r42, %r29, %r28, %r42;
$L__BB0_5:
	setp.lt.s32 	%p8, %r1, 1;
	setp.gt.s32 	%p9, %r1, %r21;
	or.pred  	%p10, %p8, %p9;
	@%p10 bra 	$L__BB0_7;
	add.s32 	%r30, %r1, -1;
	ld.const.u32 	%r31, [MASK+8];
	mul.wide.u32 	%rd8, %r30, 4;
	add.s64 	%rd9, %rd1, %rd8;
	ld.global.u32 	%r32, [%rd9];
	mad.lo.s32 	%r42, %r32, %r31, %r42;
$L__BB0_7:
	setp.lt.s32 	%p11, %r1, 0;
	@%p11 bra 	$L__BB0_9;
	ld.const.u32 	%r33, [MASK+12];
	mul.wide.u32 	%rd10, %r1, 4;
	add.s64 	%rd11, %rd1, %rd10;
	ld.global.u32 	%r34, [%rd11];
	mad.lo.s32 	%r42, %r34, %r33, %r42;
$L__BB0_9:
	add.s32 	%r12, %r1, 1;
	setp.lt.s32 	%p12, %r1, -1;
	setp.ge.s32 	%p13, %r12, %r21;
	or.pred  	%p14, %p12, %p13;
	@%p14 bra 	$L__BB0_11;
	ld.const.u32 	%r35, [MASK+16];
	mul.wide.u32 	%rd12, %r12, 4;
	add.s64 	%rd13, %rd1, %rd12;
	ld.global.u32 	%r36, [%rd13];
	mad.lo.s32 	%r42, %r36, %r35, %r42;
$L__BB0_11:
	add.s32 	%r15, %r1, 2;
	setp.lt.s32 	%p15, %r1, -2;
	setp.ge.s32 	%p16, %r15, %r21;
	or.pred  	%p17, %p15, %p16;
	@%p17 bra 	$L__BB0_13;
	ld.const.u32 	%r37, [MASK+20];
	mul.wide.u32 	%rd14, %r15, 4;
	add.s64 	%rd15, %rd1, %rd14;
	ld.global.u32 	%r38, [%rd15];
	mad.lo.s32 	%r42, %r38, %r37, %r42;
$L__BB0_13:
	add.s32 	%r18, %r1, 3;
	setp.lt.s32 	%p18, %r1, -3;
	setp.ge.s32 	%p19, %r18, %r21;
	or.pred  	%p20, %p18, %p19;
	@%p20 bra 	$L__BB0_15;
	ld.const.u32 	%r39, [MASK+24];
	mul.wide.u32 	%rd16, %r18, 4;
	add.s64 	%rd17, %rd1, %rd16;
	ld.global.u32 	%r40, [%rd17];
	mad.lo.s32 	%r42, %r40, %r39, %r42;
$L__BB0_15:
	cvta.to.global.u64 	%rd18, %rd2;
	mul.wide.s32 	%rd19, %r1, 4;
	add.s64 	%rd20, %rd18, %rd19;
	st.global.u32 	[%rd20], %r42;
$L__BB0_16:
	ret;

}


// ===== COMPILED SASS (sm_100) =====

	.target	sm_100

	.elftype	@"ET_EXEC"


//--------------------- .note.nv.tkinfo           --------------------------
	.section	.note.nv.tkinfo,"",@"SHT_NOTE"
	.sectionflags	@"SHF_NOTE_NV_TKINFO"
	.tkinfo
        /*0018*/ 	.word	0x00000002
        /*0030*/ 	.string	""
        /*0030*/ 	.string	"ptxas"
        /*0030*/ 	.string	"Cuda compilation tools, release 13.0, V13.0.88"
        /*0030*/ 	.string	"Build cuda_13.0.r13.0/compiler.36424714_0"
        /*0030*/ 	.string	"-arch sm_100 -m 64 "



//--------------------- .note.nv.cuinfo           --------------------------
	.section	.note.nv.cuinfo,"",@"SHT_NOTE"
	.sectionflags	@"SHF_NOTE_NV_CUINFO"
        /*0018*/ 	.short	0x0002
        /*001a*/ 	.short	0x0064
        /*001c*/ 	.short	0x0082
	.zero		2


//--------------------- .nv.info                  --------------------------
	.section	.nv.info,"",@"SHT_CUDA_INFO"
	.align	4


	//----- nvinfo : EIATTR_REGCOUNT
	.align		4
        /*0000*/ 	.byte	0x04, 0x2f
        /*0002*/ 	.short	(.L_2 - .L_1)
	.align		4
.L_1:
        /*0004*/ 	.word	index@(_Z11convolutionPiS_i)
        /*0008*/ 	.word	0x0000001e


	//----- nvinfo : EIATTR_FRAME_SIZE
	.align		4
.L_2:
        /*000c*/ 	.byte	0x04, 0x11
        /*000e*/ 	.short	(.L_4 - .L_3)
	.align		4
.L_3:
        /*0010*/ 	.word	index@(_Z11convolutionPiS_i)
        /*0014*/ 	.word	0x00000000


	//----- nvinfo : EIATTR_MIN_STACK_SIZE
	.align		4
.L_4:
        /*0018*/ 	.byte	0x04, 0x12
        /*001a*/ 	.short	(.L_6 - .L_5)
	.align		4
.L_5:
        /*001c*/ 	.word	index@(_Z11convolutionPiS_i)
        /*0020*/ 	.word	0x00000000
.L_6:


//--------------------- .nv.compat                --------------------------
	.section	.nv.compat,"",@"SHT_CUDA_COMPAT_INFO"
	.align	4
        /*0000*/ 	.byte	0x02, 0x09, 0x00, 0x00, 0x02, 0x02, 0x01, 0x00, 0x02, 0x05, 0x05, 0x00, 0x03, 0x07, 0x01, 0x01
        /*0010*/ 	.byte	0x02, 0x03, 0x00, 0x00, 0x02, 0x06, 0x01, 0x00, 0x04, 0x0b, 0x08, 0x00, 0x09, 0x00, 0x00, 0x00
        /*0020*/ 	.byte	0x00, 0x00, 0x00, 0x00


//--------------------- .nv.info._Z11convolutionPiS_i --------------------------
	.section	.nv.info._Z11convolutionPiS_i,"",@"SHT_CUDA_INFO"
	.sectionflags	@""
	.align	4


	//----- nvinfo : EIATTR_CUDA_API_VERSION
	.align		4
        /*0000*/ 	.byte	0x04, 0x37
        /*0002*/ 	.short	(.L_8 - .L_7)
.L_7:
        /*0004*/ 	.word	0x00000082


	//----- nvinfo : EIATTR_KPARAM_INFO
	.align		4
.L_8:
        /*0008*/ 	.byte	0x04, 0x17
        /*000a*/ 	.short	(.L_10 - .L_9)
.L_9:
        /*000c*/ 	.word	0x00000000
        /*0010*/ 	.short	0x0002
        /*0012*/ 	.short	0x0010
        /*0014*/ 	.byte	0x00, 0xf0, 0x11, 0x00


	//----- nvinfo : EIATTR_KPARAM_INFO
	.align		4
.L_10:
        /*0018*/ 	.byte	0x04, 0x17
        /*001a*/ 	.short	(.L_12 - .L_11)
.L_11:
        /*001c*/ 	.word	0x00000000
        /*0020*/ 	.short	0x0001
        /*0022*/ 	.short	0x0008
        /*0024*/ 	.byte	0x00, 0xf5, 0x21, 0x00


	//----- nvinfo : EIATTR_KPARAM_INFO
	.align		4
.L_12:
        /*0028*/ 	.byte	0x04, 0x17
        /*002a*/ 	.short	(.L_14 - .L_13)
.L_13:
        /*002c*/ 	.word	0x00000000
        /*0030*/ 	.short	0x0000
        /*0032*/ 	.short	0x0000
        /*0034*/ 	.byte	0x00, 0xf5, 0x21, 0x00


	//----- nvinfo : EIATTR_SPARSE_MMA_MASK
	.align		4
.L_14:
        /*0038*/ 	.byte	0x03, 0x50
        /*003a*/ 	.short	0x0000


	//----- nvinfo : EIATTR_MAXREG_COUNT
	.align		4
        /*003c*/ 	.byte	0x03, 0x1b
        /*003e*/ 	.short	0x00ff


	//----- nvinfo : EIATTR_MERCURY_ISA_VERSION
	.align		4
        /*0040*/ 	.byte	0x03, 0x5f
        /*0042*/ 	.short	0x0101


	//----- nvinfo : EIATTR_VRC_CTA_INIT_COUNT
	.align		4
        /*0044*/ 	.byte	0x02, 0x4a
	.zero		1
	.zero		1


	//----- nvinfo : EIATTR_EXIT_INSTR_OFFSETS
	.align		4
        /*0048*/ 	.byte	0x04, 0x1c
        /*004a*/ 	.short	(.L_16 - .L_15)


	//   ....[0]....
.L_15:
        /*004c*/ 	.word	0x00000070


	//   ....[1]....
        /*0050*/ 	.word	0x00000430


	//----- nvinfo : EIATTR_CBANK_PARAM_SIZE
	.align		4
.L_16:
        /*0054*/ 	.byte	0x03, 0x19
        /*0056*/ 	.short	0x0014


	//----- nvinfo : EIATTR_PARAM_CBANK
	.align		4
        /*0058*/ 	.byte	0x04, 0x0a
        /*005a*/ 	.short	(.L_18 - .L_17)
	.align		4
.L_17:
        /*005c*/ 	.word	index@(.nv.constant0._Z11convolutionPiS_i)
        /*0060*/ 	.short	0x0380
        /*0062*/ 	.short	0x0014


	//----- nvinfo : EIATTR_SW_WAR
	.align		4
.L_18:
        /*0064*/ 	.byte	0x04, 0x36
        /*0066*/ 	.short	(.L_20 - .L_19)
.L_19:
        /*0068*/ 	.word	0x00000008
.L_20:


//--------------------- .nv.callgraph             --------------------------
	.section	.nv.callgraph,"",@"SHT_CUDA_CALLGRAPH"
	.align	4
	.sectionentsize	8
	.align		4
        /*0000*/ 	.word	0x00000000
	.align		4
        /*0004*/ 	.word	0xffffffff
	.align		4
        /*0008*/ 	.word	0x00000000
	.align		4
        /*000c*/ 	.word	0xfffffffe
	.align		4
        /*0010*/ 	.word	0x00000000
	.align		4
        /*0014*/ 	.word	0xfffffffd
	.align		4
        /*0018*/ 	.word	0x00000000
	.align		4
        /*001c*/ 	.word	0xfffffffc


//--------------------- .nv.constant3             --------------------------
	.section	.nv.constant3,"a",@progbits
	.align	4
.nv.constant3:
	.type		MASK,@object
	.size		MASK,(.L_0 - MASK)
MASK:
	.zero		28
.L_0:


//--------------------- .text._Z11convolutionPiS_i --------------------------
	.section	.text._Z11convolutionPiS_i,"ax",@progbits
	.align	128
        .global         _Z11convolutionPiS_i
        .type           _Z11convolutionPiS_i,@function
        .size           _Z11convolutionPiS_i,(.L_x_1 - _Z11convolutionPiS_i)
        .other          _Z11convolutionPiS_i,@"STO_CUDA_ENTRY STV_DEFAULT"
_Z11convolutionPiS_i:
.text._Z11convolutionPiS_i:
[----:B------:R-:W-:Y:S01]  /*0000*/  LDC R1, c[0x0][0x37c] ;  /* 0x0000df00ff017b82 */ /* 0x000fe20000000800 */
[----:B------:R-:W0:Y:S07]  /*0010*/  S2R R0, SR_TID.X ;  /* 0x0000000000007919 */ /* 0x000e2e0000002100 */
[----:B------:R-:W0:Y:S01]  /*0020*/  S2UR UR4, SR_CTAID.X ;  /* 0x00000000000479c3 */ /* 0x000e220000002500 */
[----:B------:R-:W1:Y:S07]  /*0030*/  LDCU UR6, c[0x0][0x390] ;  /* 0x00007200ff0677ac */ /* 0x000e6e0008000800 */
[----:B------:R-:W0:Y:S02]  /*0040*/  LDC R11, c[0x0][0x360] ;  /* 0x0000d800ff0b7b82 */ /* 0x000e240000000800 */
[----:B0-----:R-:W-:-:S05]  /*0050*/  IMAD R11, R11, UR4, R0 ;  /* 0x000000040b0b7c24 */ /* 0x001fca000f8e0200 */
[----:B-1----:R-:W-:-:S13]  /*0060*/  ISETP.GE.AND P0, PT, R11, UR6, PT ;  /* 0x000000060b007c0c */ /* 0x002fda000bf06270 */
[----:B------:R-:W-:Y:S05]  /*0070*/  @P0 EXIT ;  /* 0x000000000000094d */ /* 0x000fea0003800000 */
[C---:B------:R-:W-:Y:S01]  /*0080*/  IADD3 R5, PT, PT, R11.reuse, -0x3, RZ ;  /* 0xfffffffd0b057810 */ /* 0x040fe20007ffe0ff */
[C---:B------:R-:W-:Y:S01]  /*0090*/  VIADD R17, R11.reuse, 0x1 ;  /* 0x000000010b117836 */ /* 0x040fe20000000000 */
[C---:B------:R-:W-:Y:S01]  /*00a0*/  IADD3 R25, PT, PT, R11.reuse, -0x2, RZ ;  /* 0xfffffffe0b197810 */ /* 0x040fe20007ffe0ff */
[----:B------:R-:W-:Y:S01]  /*00b0*/  VIADD R13, R11, 0x3 ;  /* 0x000000030b0d7836 */ /* 0x000fe20000000000 */
[----:B------:R-:W-:Y:S01]  /*00c0*/  ISETP.GE.AND P0, PT, R5, UR6, PT ;  /* 0x0000000605007c0c */ /* 0x000fe2000bf06270 */
[----:B------:R-:W0:Y:S01]  /*00d0*/  LDCU.64 UR4, c[0x0][0x358] ;  /* 0x00006b00ff0477ac */ /* 0x000e220008000a00 */
[----:B------:R-:W-:Y:S02]  /*00e0*/  ISETP.GE.AND P3, PT, R25, UR6, PT ;  /* 0x0000000619007c0c */ /* 0x000fe4000bf66270 */
[C---:B------:R-:W-:Y:S02]  /*00f0*/  ISETP.LT.OR P0, PT, R11.reuse, 0x3, P0 ;  /* 0x000000030b00780c */ /* 0x040fe40000701670 */
[----:B------:R-:W-:-:S02]  /*0100*/  ISETP.GT.AND P2, PT, R11, UR6, PT ;  /* 0x000000060b007c0c */ /* 0x000fc4000bf44270 */
[C---:B------:R-:W-:Y:S02]  /*0110*/  ISETP.LT.OR P3, PT, R11.reuse, 0x2, P3 ;  /* 0x000000020b00780c */ /* 0x040fe40001f61670 */
[C---:B------:R-:W-:Y:S02]  /*0120*/  ISETP.LT.OR P2, PT, R11.reuse, 0x1, P2 ;  /* 0x000000010b00780c */ /* 0x040fe40001741670 */
[----:B------:R-:W-:Y:S02]  /*0130*/  IADD3 R15, PT, PT, R11, 0x2, RZ ;  /* 0x000000020b0f7810 */ /* 0x000fe40007ffe0ff */
[----:B------:R-:W-:Y:S02]  /*0140*/  ISETP.GE.AND P1, PT, R17, UR6, PT ;  /* 0x0000000611007c0c */ /* 0x000fe4000bf26270 */
[----:B------:R-:W-:Y:S01]  /*0150*/  ISETP.GE.AND P6, PT, R11, RZ, PT ;  /* 0x000000ff0b00720c */ /* 0x000fe20003fc6270 */
[----:B------:R-:W1:Y:S01]  /*0160*/  @!P0 LDC.64 R22, c[0x0][0x380] ;  /* 0x0000e000ff168b82 */ /* 0x000e620000000a00 */
[----:B------:R-:W-:-:S02]  /*0170*/  ISETP.GE.AND P5, PT, R15, UR6, PT ;  /* 0x000000060f007c0c */ /* 0x000fc4000bfa6270 */
[----:B------:R-:W-:Y:S02]  /*0180*/  ISETP.LT.OR P1, PT, R11, -0x1, P1 ;  /* 0xffffffff0b00780c */ /* 0x000fe40000f21670 */
[----:B------:R-:W-:Y:S02]  /*0190*/  ISETP.GE.AND P4, PT, R13, UR6, PT ;  /* 0x000000060d007c0c */ /* 0x000fe4000bf86270 */
[C---:B------:R-:W-:Y:S01]  /*01a0*/  ISETP.LT.OR P5, PT, R11.reuse, -0x2, P5 ;  /* 0xfffffffe0b00780c */ /* 0x040fe20002fa1670 */
[----:B------:R-:W2:Y:S01]  /*01b0*/  @!P3 LDC.64 R20, c[0x0][0x380] ;  /* 0x0000e000ff14bb82 */ /* 0x000ea20000000a00 */
[----:B------:R-:W-:-:S07]  /*01c0*/  ISETP.LT.OR P4, PT, R11, -0x3, P4 ;  /* 0xfffffffd0b00780c */ /* 0x000fce0002781670 */
[----:B------:R-:W3:Y:S08]  /*01d0*/  @!P2 LDC.64 R18, c[0x0][0x380] ;  /* 0x0000e000ff12ab82 */ /* 0x000ef00000000a00 */
[----:B------:R-:W4:Y:S01]  /*01e0*/  @P6 LDC.64 R8, c[0x0][0x380] ;  /* 0x0000e000ff086b82 */ /* 0x000f220000000a00 */
[----:B-1----:R-:W-:Y:S01]  /*01f0*/  @!P0 IMAD.WIDE.U32 R22, R5, 0x4, R22 ;  /* 0x0000000405168825 */ /* 0x002fe200078e0016 */
[----:B------:R-:W-:-:S04]  /*0200*/  @!P2 IADD3 R27, PT, PT, R11, -0x1, RZ ;  /* 0xffffffff0b1ba810 */ /* 0x000fc80007ffe0ff */
[----:B0-----:R-:W5:Y:S02]  /*0210*/  @!P0 LDG.E R0, desc[UR4][R22.64] ;  /* 0x0000000416008981 */ /* 0x001f64000c1e1900 */
[----:B------:R-:W0:Y:S08]  /*0220*/  @!P1 LDC.64 R6, c[0x0][0x380] ;  /* 0x0000e000ff069b82 */ /* 0x000e300000000a00 */
[----:B------:R-:W1:Y:S01]  /*0230*/  @!P5 LDC.64 R2, c[0x0][0x380] ;  /* 0x0000e000ff02db82 */ /* 0x000e620000000a00 */
[----:B--2---:R-:W-:-:S07]  /*0240*/  @!P3 IMAD.WIDE.U32 R20, R25, 0x4, R20 ;  /* 0x000000041914b825 */ /* 0x004fce00078e0014 */
[----:B------:R-:W2:Y:S01]  /*0250*/  @!P4 LDC.64 R4, c[0x0][0x380] ;  /* 0x0000e000ff04cb82 */ /* 0x000ea20000000a00 */
[----:B---3--:R-:W-:Y:S01]  /*0260*/  @!P2 IMAD.WIDE.U32 R18, R27, 0x4, R18 ;  /* 0x000000041b12a825 */ /* 0x008fe200078e0012 */
[----:B------:R-:W3:Y:S03]  /*0270*/  @!P3 LDG.E R10, desc[UR4][R20.64] ;  /* 0x00000004140ab981 */ /* 0x000ee6000c1e1900 */
[----:B----4-:R-:W-:Y:S02]  /*0280*/  @P6 IMAD.WIDE.U32 R24, R11, 0x4, R8 ;  /* 0x000000040b186825 */ /* 0x010fe400078e0008 */
[----:B------:R4:W3:Y:S01]  /*0290*/  @!P2 LDG.E R8, desc[UR4][R18.64] ;  /* 0x000000041208a981 */ /* 0x0008e2000c1e1900 */
[----:B------:R-:W3:Y:S01]  /*02a0*/  @!P3 LDC R9, c[0x3][0x4] ;  /* 0x00c00100ff09bb82 */ /* 0x000ee20000000800 */
[----:B0-----:R-:W-:Y:S02]  /*02b0*/  @!P1 IMAD.WIDE.U32 R16, R17, 0x4, R6 ;  /* 0x0000000411109825 */ /* 0x001fe400078e0006 */
[----:B------:R-:W3:Y:S04]  /*02c0*/  @P6 LDG.E R6, desc[UR4][R24.64] ;  /* 0x0000000418066981 */ /* 0x000ee8000c1e1900 */
[----:B------:R-:W3:Y:S01]  /*02d0*/  @!P1 LDG.E R16, desc[UR4][R16.64] ;  /* 0x0000000410109981 */ /* 0x000ee2000c1e1900 */
[----:B-1----:R-:W-:Y:S01]  /*02e0*/  @!P5 IMAD.WIDE.U32 R14, R15, 0x4, R2 ;  /* 0x000000040f0ed825 */ /* 0x002fe200078e0002 */
[----:B------:R-:W0:Y:S05]  /*02f0*/  @!P2 LDC R12, c[0x3][0x8] ;  /* 0x00c00200ff0cab82 */ /* 0x000e2a0000000800 */
[----:B------:R-:W3:Y:S01]  /*0300*/  @!P5 LDG.E R14, desc[UR4][R14.64] ;  /* 0x000000040e0ed981 */ /* 0x000ee2000c1e1900 */
[----:B--2---:R-:W-:-:S02]  /*0310*/  @!P4 IMAD.WIDE.U32 R4, R13, 0x4, R4 ;  /* 0x000000040d04c825 */ /* 0x004fc400078e0004 */
[----:B------:R-:W5:Y:S04]  /*0320*/  @!P0 LDC R3, c[0x3][RZ] ;  /* 0x00c00000ff038b82 */ /* 0x000f680000000800 */
[----:B------:R-:W2:Y:S04]  /*0330*/  @!P4 LDG.E R4, desc[UR4][R4.64] ;  /* 0x000000040404c981 */ /* 0x000ea8000c1e1900 */
[----:B------:R-:W1:Y:S01]  /*0340*/  @P6 LDC R13, c[0x3][0xc] ;  /* 0x00c00300ff0d6b82 */ /* 0x000e620000000800 */
[----:B------:R-:W-:-:S07]  /*0350*/  HFMA2 R7, -RZ, RZ, 0, 0 ;  /* 0x00000000ff077431 */ /* 0x000fce00000001ff */
[----:B----4-:R-:W4:Y:S08]  /*0360*/  @!P1 LDC R18, c[0x3][0x10] ;  /* 0x00c00400ff129b82 */ /* 0x010f300000000800 */
[----:B------:R-:W4:Y:S01]  /*0370*/  @!P5 LDC R19, c[0x3][0x14] ;  /* 0x00c00500ff13db82 */ /* 0x000f220000000800 */
[----:B-----5:R-:W-:-:S07]  /*0380*/  @!P0 IMAD R7, R0, R3, RZ ;  /* 0x0000000300078224 */ /* 0x020fce00078e02ff */
[----:B------:R-:W5:Y:S08]  /*0390*/  LDC.64 R2, c[0x0][0x388] ;  /* 0x0000e200ff027b82 */ /* 0x000f700000000a00 */
[----:B------:R-:W2:Y:S01]  /*03a0*/  @!P4 LDC R0, c[0x3][0x18] ;  /* 0x00c00600ff00cb82 */ /* 0x000ea20000000800 */
[----:B---3--:R-:W-:-:S04]  /*03b0*/  @!P3 IMAD R7, R10, R9, R7 ;  /* 0x000000090a07b224 */ /* 0x008fc800078e0207 */
[----:B0-----:R-:W-:-:S04]  /*03c0*/  @!P2 IMAD R7, R8, R12, R7 ;  /* 0x0000000c0807a224 */ /* 0x001fc800078e0207 */
[----:B-1----:R-:W-:-:S04]  /*03d0*/  @P6 IMAD R7, R6, R13, R7 ;  /* 0x0000000d06076224 */ /* 0x002fc800078e0207 */
[----:B----4-:R-:W-:Y:S02]  /*03e0*/  @!P1 IMAD R7, R16, R18, R7 ;  /* 0x0000001210079224 */ /* 0x010fe400078e0207 */
[----:B-----5:R-:W-:-:S04]  /*03f0*/  IMAD.WIDE R2, R11, 0x4, R2 ;  /* 0x000000040b027825 */ /* 0x020fc800078e0202 */
[----:B------:R-:W-:-:S04]  /*0400*/  @!P5 IMAD R7, R14, R19, R7 ;  /* 0x000000130e07d224 */ /* 0x000fc800078e0207 */
[----:B--2---:R-:W-:-:S05]  /*0410*/  @!P4 IMAD R7, R4, R0, R7 ;  /* 0x000000000407c224 */ /* 0x004fca00078e0207 */
[----:B------:R-:W-:Y:S01]  /*0420*/  STG.E desc[UR4][R2.64], R7 ;  /* 0x0000000702007986 */ /* 0x000fe2000c101904 */
[----:B------:R-:W-:Y:S05]  /*0430*/  EXIT ;  /* 0x000000000000794d */ /* 0x000fea0003800000 */
.L_x_0:
[----:B------:R-:W-:-:S00]  /*0440*/  BRA `(.L_x_0) ;  /* 0xfffffffc00fc7947 */ /* 0x000fc0000383ffff */
[----:B------:R-:W-:-:S00]  /*0450*/  NOP ;  /* 0x0000000000007918 */ /* 0x000fc00000000000 */
        /* <DEDUP_REMOVED lines=10> */
.L_x_1:


//--------------------- .nv.shared.reserved.0     --------------------------
	.section	.nv.shared.reserved.0,"aw",@nobits
	.weak		__nv_reservedSMEM_offset_0_alias
	.size		__nv_reservedSMEM_offset_0_alias, 0, 64
	.other		__nv_reservedSMEM_offset_0_alias,@"STO_CUDA_RESERVED_SHARED STV_DEFAULT"
__nv_reservedSMEM_offset_0_alias:
	.zero		0
	.zero		64


//--------------------- .nv.constant0._Z11convolutionPiS_i --------------------------
	.section	.nv.constant0._Z11convolutionPiS_i,"a",@progbits
	.sectionflags	@""
	.align	4
.nv.constant0._Z11convolutionPiS_i:
	.zero		916


//--------------------- SYMBOLS --------------------------

	.type		.nv.reservedSmem.offset0,@object
	.size		.nv.reservedSmem.offset0,0x4
